//
// Generated by NVIDIA NVVM Compiler
//
// Compiler Build ID: CL-36424714
// Cuda compilation tools, release 13.0, V13.0.88
// Based on NVVM 20.0.0
//

.version 9.0
.target sm_100
.address_size 64

	// .globl	_Z13SWiGLU_kernelPKfPfi

.visible .entry _Z13SWiGLU_kernelPKfPfi(
	.param .u64 .ptr .align 1 _Z13SWiGLU_kernelPKfPfi_param_0,
	.param .u64 .ptr .align 1 _Z13SWiGLU_kernelPKfPfi_param_1,
	.param .u32 _Z13SWiGLU_kernelPKfPfi_param_2
)
{
	.reg .pred 	%p<2>;
	.reg .b32 	%r<8>;
	.reg .b32 	%f<17>;
	.reg .b64 	%rd<10>;

	ld.param.u64 	%rd1, [_Z13SWiGLU_kernelPKfPfi_param_0];
	ld.param.u64 	%rd2, [_Z13SWiGLU_kernelPKfPfi_param_1];
	ld.param.u32 	%r2, [_Z13SWiGLU_kernelPKfPfi_param_2];
	mov.u32 	%r3, %tid.x;
	mov.u32 	%r4, %ctaid.x;
	mov.u32 	%r5, %ntid.x;
	mad.lo.s32 	%r1, %r4, %r5, %r3;
	setp.ge.s32 	%p1, %r1, %r2;
	@%p1 bra 	$L__BB0_2;
	cvta.to.global.u64 	%rd3, %rd1;
	cvta.to.global.u64 	%rd4, %rd2;
	mul.wide.s32 	%rd5, %r1, 4;
	add.s64 	%rd6, %rd3, %rd5;
	ld.global.f32 	%f1, [%rd6];
	mul.wide.s32 	%rd7, %r2, 4;
	add.s64 	%rd8, %rd6, %rd7;
	ld.global.f32 	%f2, [%rd8];
	mul.f32 	%f3, %f1, %f2;
	fma.rn.f32 	%f4, %f1, 0fBBBB989D, 0f3F000000;
	cvt.sat.f32.f32 	%f5, %f4;
	mov.f32 	%f6, 0f4B400001;
	mov.f32 	%f7, 0f437C0000;
	fma.rm.f32 	%f8, %f5, %f7, %f6;
	add.f32 	%f9, %f8, 0fCB40007F;
	neg.f32 	%f10, %f9;
	fma.rn.f32 	%f11, %f1, 0fBFB8AA3B, %f10;
	fma.rn.f32 	%f12, %f1, 0fB2A57060, %f11;
	mov.b32 	%r6, %f8;
	shl.b32 	%r7, %r6, 23;
	mov.b32 	%f13, %r7;
	ex2.approx.ftz.f32 	%f14, %f12;
	fma.rn.f32 	%f15, %f14, %f13, 0f3F800000;
	div.rn.f32 	%f16, %f3, %f15;
	add.s64 	%rd9, %rd4, %rd5;
	st.global.f32 	[%rd9], %f16;
$L__BB0_2:
	ret;

}


// ===== COMPILED SASS (sm_100) =====

	.target	sm_100

	.elftype	@"ET_EXEC"


//--------------------- .note.nv.tkinfo           --------------------------
	.section	.note.nv.tkinfo,"",@"SHT_NOTE"
	.sectionflags	@"SHF_NOTE_NV_TKINFO"
	.tkinfo
        /*0018*/ 	.word	0x00000002
        /*0030*/ 	.string	""
        /*0030*/ 	.string	"ptxas"
        /*0030*/ 	.string	"Cuda compilation tools, release 13.0, V13.0.88"
        /*0030*/ 	.string	"Build cuda_13.0.r13.0/compiler.36424714_0"
        /*0030*/ 	.string	"-arch sm_100 -m 64 "



//--------------------- .note.nv.cuinfo           --------------------------
	.section	.note.nv.cuinfo,"",@"SHT_NOTE"
	.sectionflags	@"SHF_NOTE_NV_CUINFO"
        /*0018*/ 	.short	0x0002
        /*001a*/ 	.short	0x0064
        /*001c*/ 	.short	0x0082
	.zero		2


//--------------------- .nv.info                  --------------------------
	.section	.nv.info,"",@"SHT_CUDA_INFO"
	.align	4


	//----- nvinfo : EIATTR_REGCOUNT
	.align		4
        /*0000*/ 	.byte	0x04, 0x2f
        /*0002*/ 	.short	(.L_1 - .L_0)
	.align		4
.L_0:
        /*0004*/ 	.word	index@(_Z13SWiGLU_kernelPKfPfi)
        /*0008*/ 	.word	0x00000010


	//----- nvinfo : EIATTR_FRAME_SIZE
	.align		4
.L_1:
        /*000c*/ 	.byte	0x04, 0x11
        /*000e*/ 	.short	(.L_3 - .L_2)
	.align		4
.L_2:
        /*0010*/ 	.word	index@($__internal_0_$__cuda_sm3x_div_rn_noftz_f32_slowpath)
        /*0014*/ 	.word	0x00000000


	//----- nvinfo : EIATTR_FRAME_SIZE
	.align		4
.L_3:
        /*0018*/ 	.byte	0x04, 0x11
        /*001a*/ 	.short	(.L_5 - .L_4)
	.align		4
.L_4:
        /*001c*/ 	.word	index@(_Z13SWiGLU_kernelPKfPfi)
        /*0020*/ 	.word	0x00000000


	//----- nvinfo : EIATTR_MIN_STACK_SIZE
	.align		4
.L_5:
        /*0024*/ 	.byte	0x04, 0x12
        /*0026*/ 	.short	(.L_7 - .L_6)
	.align		4
.L_6:
        /*0028*/ 	.word	index@(_Z13SWiGLU_kernelPKfPfi)
        /*002c*/ 	.word	0x00000000
.L_7:


//--------------------- .nv.compat                --------------------------
	.section	.nv.compat,"",@"SHT_CUDA_COMPAT_INFO"
	.align	4
        /*0000*/ 	.byte	0x02, 0x09, 0x00, 0x00, 0x02, 0x02, 0x01, 0x00, 0x02, 0x05, 0x05, 0x00, 0x03, 0x07, 0x01, 0x01
        /*0010*/ 	.byte	0x02, 0x03, 0x00, 0x00, 0x02, 0x06, 0x01, 0x00, 0x04, 0x0b, 0x08, 0x00, 0x01, 0x00, 0x00, 0x00
        /*0020*/ 	.byte	0x00, 0x00, 0x00, 0x00


//--------------------- .nv.info._Z13SWiGLU_kernelPKfPfi --------------------------
	.section	.nv.info._Z13SWiGLU_kernelPKfPfi,"",@"SHT_CUDA_INFO"
	.sectionflags	@""
	.align	4


	//----- nvinfo : EIATTR_CUDA_API_VERSION
	.align		4
        /*0000*/ 	.byte	0x04, 0x37
        /*0002*/ 	.short	(.L_9 - .L_8)
.L_8:
        /*0004*/ 	.word	0x00000082


	//----- nvinfo : EIATTR_KPARAM_INFO
	.align		4
.L_9:
        /*0008*/ 	.byte	0x04, 0x17
        /*000a*/ 	.short	(.L_11 - .L_10)
.L_10:
        /*000c*/ 	.word	0x00000000
        /*0010*/ 	.short	0x0002
        /*0012*/ 	.short	0x0010
        /*0014*/ 	.byte	0x00, 0xf0, 0x11, 0x00


	//----- nvinfo : EIATTR_KPARAM_INFO
	.align		4
.L_11:
        /*0018*/ 	.byte	0x04, 0x17
        /*001a*/ 	.short	(.L_13 - .L_12)
.L_12:
        /*001c*/ 	.word	0x00000000
        /*0020*/ 	.short	0x0001
        /*0022*/ 	.short	0x0008
        /*0024*/ 	.byte	0x00, 0xf5, 0x21, 0x00


	//----- nvinfo : EIATTR_KPARAM_INFO
	.align		4
.L_13:
        /*0028*/ 	.byte	0x04, 0x17
        /*002a*/ 	.short	(.L_15 - .L_14)
.L_14:
        /*002c*/ 	.word	0x00000000
        /*0030*/ 	.short	0x0000
        /*0032*/ 	.short	0x0000
        /*0034*/ 	.byte	0x00, 0xf5, 0x21, 0x00


	//----- nvinfo : EIATTR_SPARSE_MMA_MASK
	.align		4
.L_15:
        /*0038*/ 	.byte	0x03, 0x50
        /*003a*/ 	.short	0x0000


	//----- nvinfo : EIATTR_MAXREG_COUNT
	.align		4
        /*003c*/ 	.byte	0x03, 0x1b
        /*003e*/ 	.short	0x00ff


	//----- nvinfo : EIATTR_MERCURY_ISA_VERSION
	.align		4
        /*0040*/ 	.byte	0x03, 0x5f
        /*0042*/ 	.short	0x0101


	//----- nvinfo : EIATTR_VRC_CTA_INIT_COUNT
	.align		4
        /*0044*/ 	.byte	0x02, 0x4a
	.zero		1
	.zero		1


	//----- nvinfo : EIATTR_EXIT_INSTR_OFFSETS
	.align		4
        /*0048*/ 	.byte	0x04, 0x1c
        /*004a*/ 	.short	(.L_17 - .L_16)


	//   ....[0]....
.L_16:
        /*004c*/ 	.word	0x00000070


	//   ....[1]....
        /*0050*/ 	.word	0x00000290


	//----- nvinfo : EIATTR_CRS_STACK_SIZE
	.align		4
.L_17:
        /*0054*/ 	.byte	0x04, 0x1e
        /*0056*/ 	.short	(.L_19 - .L_18)
.L_18:
        /*0058*/ 	.word	0x00000000


	//----- nvinfo : EIATTR_CBANK_PARAM_SIZE
	.align		4
.L_19:
        /*005c*/ 	.byte	0x03, 0x19
        /*005e*/ 	.short	0x0014


	//----- nvinfo : EIATTR_PARAM_CBANK
	.align		4
        /*0060*/ 	.byte	0x04, 0x0a
        /*0062*/ 	.short	(.L_21 - .L_20)
	.align		4
.L_20:
        /*0064*/ 	.word	index@(.nv.constant0._Z13SWiGLU_kernelPKfPfi)
        /*0068*/ 	.short	0x0380
        /*006a*/ 	.short	0x0014


	//----- nvinfo : EIATTR_SW_WAR
	.align		4
.L_21:
        /*006c*/ 	.byte	0x04, 0x36
        /*006e*/ 	.short	(.L_23 - .L_22)
.L_22:
        /*0070*/ 	.word	0x00000008
.L_23:


//--------------------- .nv.callgraph             --------------------------
	.section	.nv.callgraph,"",@"SHT_CUDA_CALLGRAPH"
	.align	4
	.sectionentsize	8
	.align		4
        /*0000*/ 	.word	0x00000000
	.align		4
        /*0004*/ 	.word	0xffffffff
	.align		4
        /*0008*/ 	.word	0x00000000
	.align		4
        /*000c*/ 	.word	0xfffffffe
	.align		4
        /*0010*/ 	.word	0x00000000
	.align		4
        /*0014*/ 	.word	0xfffffffd
	.align		4
        /*0018*/ 	.word	0x00000000
	.align		4
        /*001c*/ 	.word	0xfffffffc


//--------------------- .text._Z13SWiGLU_kernelPKfPfi --------------------------
	.section	.text._Z13SWiGLU_kernelPKfPfi,"ax",@progbits
	.align	128
        .global         _Z13SWiGLU_kernelPKfPfi
        .type           _Z13SWiGLU_kernelPKfPfi,@function
        .size           _Z13SWiGLU_kernelPKfPfi,(.L_x_14 - _Z13SWiGLU_kernelPKfPfi)
        .other          _Z13SWiGLU_kernelPKfPfi,@"STO_CUDA_ENTRY STV_DEFAULT"
_Z13SWiGLU_kernelPKfPfi:
.text._Z13SWiGLU_kernelPKfPfi:
[----:B------:R-:W-:Y:S01]  /*0000*/  LDC R1, c[0x0][0x37c] ;  /* 0x0000df00ff017b82 */ /* 0x000fe20000000800 */
[----:B------:R-:W0:Y:S07]  /*0010*/  S2R R2, SR_TID.X ;  /* 0x0000000000027919 */ /* 0x000e2e0000002100 */
[----:B------:R-:W0:Y:S08]  /*0020*/  S2UR UR4, SR_CTAID.X ;  /* 0x00000000000479c3 */ /* 0x000e300000002500 */
[----:B------:R-:W0:Y:S08]  /*0030*/  LDC R3, c[0x0][0x360] ;  /* 0x0000d800ff037b82 */ /* 0x000e300000000800 */
[----:B------:R-:W1:Y:S01]  /*0040*/  LDC R7, c[0x0][0x390] ;  /* 0x0000e400ff077b82 */ /* 0x000e620000000800 */
[----:B0-----:R-:W-:-:S05]  /*0050*/  IMAD R2, R3, UR4, R2 ;  /* 0x0000000403027c24 */ /* 0x001fca000f8e0202 */
[----:B-1----:R-:W-:-:S13]  /*0060*/  ISETP.GE.AND P0, PT, R2, R7, PT ;  /* 0x000000070200720c */ /* 0x002fda0003f06270 */
[----:B------:R-:W-:Y:S05]  /*0070*/  @P0 EXIT ;  /* 0x000000000000094d */ /* 0x000fea0003800000 */
[----:B------:R-:W0:Y:S01]  /*0080*/  LDC.64 R4, c[0x0][0x380] ;  /* 0x0000e000ff047b82 */ /* 0x000e220000000a00 */
[----:B------:R-:W1:Y:S01]  /*0090*/  LDCU.64 UR4, c[0x0][0x358] ;  /* 0x00006b00ff0477ac */ /* 0x000e620008000a00 */
[----:B0-----:R-:W-:-:S05]  /*00a0*/  IMAD.WIDE R4, R2, 0x4, R4 ;  /* 0x0000000402047825 */ /* 0x001fca00078e0204 */
[----:B-1----:R-:W2:Y:S01]  /*00b0*/  LDG.E R0, desc[UR4][R4.64] ;  /* 0x0000000404007981 */ /* 0x002ea2000c1e1900 */
[----:B------:R-:W-:-:S06]  /*00c0*/  IMAD.WIDE R6, R7, 0x4, R4 ;  /* 0x0000000407067825 */ /* 0x000fcc00078e0204 */
[----:B------:R-:W3:Y:S01]  /*00d0*/  LDG.E R7, desc[UR4][R6.64] ;  /* 0x0000000406077981 */ /* 0x000ee2000c1e1900 */
[----:B------:R-:W-:Y:S01]  /*00e0*/  IMAD.MOV.U32 R3, RZ, RZ, 0x3bbb989d ;  /* 0x3bbb989dff037424 */ /* 0x000fe200078e00ff */
[----:B------:R-:W-:Y:S01]  /*00f0*/  BSSY.RECONVERGENT B0, `(.L_x_0) ;  /* 0x0000016000007945 */ /* 0x000fe20003800200 */
[----:B------:R-:W-:Y:S02]  /*0100*/  IMAD.MOV.U32 R8, RZ, RZ, 0x437c0000 ;  /* 0x437c0000ff087424 */ /* 0x000fe400078e00ff */
[----:B--2---:R-:W-:-:S04]  /*0110*/  FFMA.SAT R3, R0, -R3, 0.5 ;  /* 0x3f00000000037423 */ /* 0x004fc80000002803 */
[----:B------:R-:W-:-:S04]  /*0120*/  FFMA.RM R3, R3, R8, 12582913 ;  /* 0x4b40000103037423 */ /* 0x000fc80000004008 */
[C---:B------:R-:W-:Y:S01]  /*0130*/  FADD R9, R3.reuse, -12583039 ;  /* 0xcb40007f03097421 */ /* 0x040fe20000000000 */
[----:B------:R-:W-:-:S03]  /*0140*/  IMAD.SHL.U32 R3, R3, 0x800000, RZ ;  /* 0x0080000003037824 */ /* 0x000fc600078e00ff */
[----:B------:R-:W-:-:S04]  /*0150*/  FFMA R9, R0, -1.4426950216293334961, -R9 ;  /* 0xbfb8aa3b00097823 */ /* 0x000fc80000000809 */
[C---:B------:R-:W-:Y:S01]  /*0160*/  FFMA R9, R0.reuse, -1.925963033500011079e-08, R9 ;  /* 0xb2a5706000097823 */ /* 0x040fe20000000009 */
[----:B---3--:R-:W-:-:S03]  /*0170*/  FMUL R0, R0, R7 ;  /* 0x0000000700007220 */ /* 0x008fc60000400000 */
[----:B------:R-:W0:Y:S02]  /*0180*/  MUFU.EX2 R8, R9 ;  /* 0x0000000900087308 */ /* 0x000e240000000800 */
[----:B0-----:R-:W-:-:S06]  /*0190*/  FFMA R3, R3, R8, 1 ;  /* 0x3f80000003037423 */ /* 0x001fcc0000000008 */
[----:B------:R-:W0:Y:S08]  /*01a0*/  MUFU.RCP R4, R3 ;  /* 0x0000000300047308 */ /* 0x000e300000001000 */
[----:B------:R-:W1:Y:S01]  /*01b0*/  FCHK P0, R0, R3 ;  /* 0x0000000300007302 */ /* 0x000e620000000000 */
[----:B0-----:R-:W-:-:S04]  /*01c0*/  FFMA R5, -R3, R4, 1 ;  /* 0x3f80000003057423 */ /* 0x001fc80000000104 */
[----:B------:R-:W-:-:S04]  /*01d0*/  FFMA R5, R4, R5, R4 ;  /* 0x0000000504057223 */ /* 0x000fc80000000004 */
[----:B------:R-:W-:-:S04]  /*01e0*/  FFMA R4, R0, R5, RZ ;  /* 0x0000000500047223 */ /* 0x000fc800000000ff */
[----:B------:R-:W-:-:S04]  /*01f0*/  FFMA R6, -R3, R4, R0 ;  /* 0x0000000403067223 */ /* 0x000fc80000000100 */
[----:B------:R-:W-:Y:S01]  /*0200*/  FFMA R7, R5, R6, R4 ;  /* 0x0000000605077223 */ /* 0x000fe20000000004 */
[----:B-1----:R-:W-:Y:S06]  /*0210*/  @!P0 BRA `(.L_x_1) ;  /* 0x00000000000c8947 */ /* 0x002fec0003800000 */
[----:B------:R-:W-:-:S07]  /*0220*/  MOV R4, 0x240 ;  /* 0x0000024000047802 */ /* 0x000fce0000000f00 */
[----:B------:R-:W-:Y:S05]  /*0230*/  CALL.REL.NOINC `($__internal_0_$__cuda_sm3x_div_rn_noftz_f32_slowpath) ;  /* 0x0000000000187944 */ /* 0x000fea0003c00000 */
[----:B------:R-:W-:-:S07]  /*0240*/  IMAD.MOV.U32 R7, RZ, RZ, R0 ;  /* 0x000000ffff077224 */ /* 0x000fce00078e0000 */
.L_x_1:
[----:B------:R-:W-:Y:S05]  /*0250*/  BSYNC.RECONVERGENT B0 ;  /* 0x0000000000007941 */ /* 0x000fea0003800200 */
.L_x_0:
[----:B------:R-:W0:Y:S02]  /*0260*/  LDC.64 R4, c[0x0][0x388] ;  /* 0x0000e200ff047b82 */ /* 0x000e240000000a00 */
[----:B0-----:R-:W-:-:S05]  /*0270*/  IMAD.WIDE R2, R2, 0x4, R4 ;  /* 0x0000000402027825 */ /* 0x001fca00078e0204 */
[----:B------:R-:W-:Y:S01]  /*0280*/  STG.E desc[UR4][R2.64], R7 ;  /* 0x0000000702007986 */ /* 0x000fe2000c101904 */
[----:B------:R-:W-:Y:S05]  /*0290*/  EXIT ;  /* 0x000000000000794d */ /* 0x000fea0003800000 */
        .weak           $__internal_0_$__cuda_sm3x_div_rn_noftz_f32_slowpath
        .type           $__internal_0_$__cuda_sm3x_div_rn_noftz_f32_slowpath,@function
        .size           $__internal_0_$__cuda_sm3x_div_rn_noftz_f32_slowpath,(.L_x_14 - $__internal_0_$__cuda_sm3x_div_rn_noftz_f32_slowpath)
$__internal_0_$__cuda_sm3x_div_rn_noftz_f32_slowpath:
[----:B------:R-:W-:Y:S01]  /*02a0*/  SHF.R.U32.HI R6, RZ, 0x17, R3 ;  /* 0x00000017ff067819 */ /* 0x000fe20000011603 */
[----:B------:R-:W-:Y:S01]  /*02b0*/  BSSY.RECONVERGENT B1, `(.L_x_2) ;  /* 0x0000064000017945 */ /* 0x000fe20003800200 */
[--C-:B------:R-:W-:Y:S01]  /*02c0*/  SHF.R.U32.HI R5, RZ, 0x17, R0.reuse ;  /* 0x00000017ff057819 */ /* 0x100fe20000011600 */
[----:B------:R-:W-:Y:S01]  /*02d0*/  IMAD.MOV.U32 R7, RZ, RZ, R0 ;  /* 0x000000ffff077224 */ /* 0x000fe200078e0000 */
[----:B------:R-:W-:Y:S02]  /*02e0*/  LOP3.LUT R6, R6, 0xff, RZ, 0xc0, !PT ;  /* 0x000000ff06067812 */ /* 0x000fe400078ec0ff */
[----:B------:R-:W-:Y:S02]  /*02f0*/  LOP3.LUT R5, R5, 0xff, RZ, 0xc0, !PT ;  /* 0x000000ff05057812 */ /* 0x000fe400078ec0ff */
[----:B------:R-:W-:Y:S01]  /*0300*/  MOV R8, R3 ;  /* 0x0000000300087202 */ /* 0x000fe20000000f00 */
[----:B------:R-:W-:Y:S02]  /*0310*/  VIADD R11, R6, 0xffffffff ;  /* 0xffffffff060b7836 */ /* 0x000fe40000000000 */
[----:B------:R-:W-:-:S03]  /*0320*/  VIADD R10, R5, 0xffffffff ;  /* 0xffffffff050a7836 */ /* 0x000fc60000000000 */
[----:B------:R-:W-:-:S04]  /*0330*/  ISETP.GT.U32.AND P0, PT, R11, 0xfd, PT ;  /* 0x000000fd0b00780c */ /* 0x000fc80003f04070 */
[----:B------:R-:W-:-:S13]  /*0340*/  ISETP.GT.U32.OR P0, PT, R10, 0xfd, P0 ;  /* 0x000000fd0a00780c */ /* 0x000fda0000704470 */
[----:B------:R-:W-:Y:S01]  /*0350*/  @!P0 IMAD.MOV.U32 R9, RZ, RZ, RZ ;  /* 0x000000ffff098224 */ /* 0x000fe200078e00ff */
[----:B------:R-:W-:Y:S06]  /*0360*/  @!P0 BRA `(.L_x_3) ;  /* 0x00000000005c8947 */ /* 0x000fec0003800000 */
[----:B------:R-:W-:Y:S02]  /*0370*/  FSETP.GTU.FTZ.AND P0, PT, |R0|, +INF , PT ;  /* 0x7f8000000000780b */ /* 0x000fe40003f1c200 */
[----:B------:R-:W-:-:S04]  /*0380*/  FSETP.GTU.FTZ.AND P1, PT, |R3|, +INF , PT ;  /* 0x7f8000000300780b */ /* 0x000fc80003f3c200 */
[----:B------:R-:W-:-:S13]  /*0390*/  PLOP3.LUT P0, PT, P0, P1, PT, 0xf8, 0x8f ;  /* 0x00000000008f781c */ /* 0x000fda0000703f70 */
[----:B------:R-:W-:Y:S05]  /*03a0*/  @P0 BRA `(.L_x_4) ;  /* 0x00000004004c0947 */ /* 0x000fea0003800000 */
[----:B------:R-:W-:-:S13]  /*03b0*/  LOP3.LUT P0, RZ, R8, 0x7fffffff, R7, 0xc8, !PT ;  /* 0x7fffffff08ff7812 */ /* 0x000fda000780c807 */
[----:B------:R-:W-:Y:S05]  /*03c0*/  @!P0 BRA `(.L_x_5) ;  /* 0x00000004003c8947 */ /* 0x000fea0003800000 */
[C---:B------:R-:W-:Y:S02]  /*03d0*/  FSETP.NEU.FTZ.AND P2, PT, |R0|.reuse, +INF , PT ;  /* 0x7f8000000000780b */ /* 0x040fe40003f5d200 */
[----:B------:R-:W-:Y:S02]  /*03e0*/  FSETP.NEU.FTZ.AND P1, PT, |R3|, +INF , PT ;  /* 0x7f8000000300780b */ /* 0x000fe40003f3d200 */
[----:B------:R-:W-:-:S11]  /*03f0*/  FSETP.NEU.FTZ.AND P0, PT, |R0|, +INF , PT ;  /* 0x7f8000000000780b */ /* 0x000fd60003f1d200 */
[----:B------:R-:W-:Y:S05]  /*0400*/  @!P1 BRA !P2, `(.L_x_5) ;  /* 0x00000004002c9947 */ /* 0x000fea0005000000 */
[----:B------:R-:W-:-:S04]  /*0410*/  LOP3.LUT P2, RZ, R7, 0x7fffffff, RZ, 0xc0, !PT ;  /* 0x7fffffff07ff7812 */ /* 0x000fc8000784c0ff */
[----:B------:R-:W-:-:S13]  /*0420*/  PLOP3.LUT P1, PT, P1, P2, PT, 0x2f, 0xf2 ;  /* 0x0000000000f2781c */ /* 0x000fda0000f24577 */
[----:B------:R-:W-:Y:S05]  /*0430*/  @P1 BRA `(.L_x_6) ;  /* 0x0000000400181947 */ /* 0x000fea0003800000 */
[----:B------:R-:W-:-:S04]  /*0440*/  LOP3.LUT P1, RZ, R8, 0x7fffffff, RZ, 0xc0, !PT ;  /* 0x7fffffff08ff7812 */ /* 0x000fc8000782c0ff */
[----:B------:R-:W-:-:S13]  /*0450*/  PLOP3.LUT P0, PT, P0, P1, PT, 0x2f, 0xf2 ;  /* 0x0000000000f2781c */ /* 0x000fda0000702577 */
[----:B------:R-:W-:Y:S05]  /*0460*/  @P0 BRA `(.L_x_7) ;  /* 0x0000000400000947 */ /* 0x000fea0003800000 */
[----:B------:R-:W-:Y:S02]  /*0470*/  ISETP.GE.AND P0, PT, R10, RZ, PT ;  /* 0x000000ff0a00720c */ /* 0x000fe40003f06270 */
[----:B------:R-:W-:-:S11]  /*0480*/  ISETP.GE.AND P1, PT, R11, RZ, PT ;  /* 0x000000ff0b00720c */ /* 0x000fd60003f26270 */
[----:B------:R-:W-:Y:S02]  /*0490*/  @P0 IMAD.MOV.U32 R9, RZ, RZ, RZ ;  /* 0x000000ffff090224 */ /* 0x000fe400078e00ff */
[----:B------:R-:W-:Y:S01]  /*04a0*/  @!P0 FFMA R7, R0, 1.84467440737095516160e+19, RZ ;  /* 0x5f80000000078823 */ /* 0x000fe200000000ff */
[----:B------:R-:W-:Y:S02]  /*04b0*/  @!P0 IMAD.MOV.U32 R9, RZ, RZ, -0x40 ;  /* 0xffffffc0ff098424 */ /* 0x000fe400078e00ff */
[----:B------:R-:W-:Y:S02]  /*04c0*/  @!P1 FFMA R8, R3, 1.84467440737095516160e+19, RZ ;  /* 0x5f80000003089823 */ /* 0x000fe400000000ff */
[----:B------:R-:W-:-:S07]  /*04d0*/  @!P1 VIADD R9, R9, 0x40 ;  /* 0x0000004009099836 */ /* 0x000fce0000000000 */
.L_x_3:
[----:B------:R-:W-:Y:S01]  /*04e0*/  LEA R3, R6, 0xc0800000, 0x17 ;  /* 0xc080000006037811 */ /* 0x000fe200078eb8ff */
[----:B------:R-:W-:Y:S01]  /*04f0*/  BSSY.RECONVERGENT B2, `(.L_x_8) ;  /* 0x0000036000027945 */ /* 0x000fe20003800200 */
[----:B------:R-:W-:-:S03]  /*0500*/  IADD3 R5, PT, PT, R5, -0x7f, RZ ;  /* 0xffffff8105057810 */ /* 0x000fc60007ffe0ff */
[----:B------:R-:W-:Y:S01]  /*0510*/  IMAD.IADD R3, R8, 0x1, -R3 ;  /* 0x0000000108037824 */ /* 0x000fe200078e0a03 */
[C---:B------:R-:W-:Y:S01]  /*0520*/  IADD3 R6, PT, PT, R5.reuse, 0x7f, -R6 ;  /* 0x0000007f05067810 */ /* 0x040fe20007ffe806 */
[----:B------:R-:W-:Y:S02]  /*0530*/  IMAD R0, R5, -0x800000, R7 ;  /* 0xff80000005007824 */ /* 0x000fe400078e0207 */
[----:B------:R-:W0:Y:S01]  /*0540*/  MUFU.RCP R8, R3 ;  /* 0x0000000300087308 */ /* 0x000e220000001000 */
[----:B------:R-:W-:Y:S01]  /*0550*/  FADD.FTZ R11, -R3, -RZ ;  /* 0x800000ff030b7221 */ /* 0x000fe20000010100 */
[----:B------:R-:W-:-:S03]  /*0560*/  IMAD.IADD R6, R6, 0x1, R9 ;  /* 0x0000000106067824 */ /* 0x000fc600078e0209 */
[----:B0-----:R-:W-:-:S04]  /*0570*/  FFMA R13, R8, R11, 1 ;  /* 0x3f800000080d7423 */ /* 0x001fc8000000000b */
[----:B------:R-:W-:-:S04]  /*0580*/  FFMA R10, R8, R13, R8 ;  /* 0x0000000d080a7223 */ /* 0x000fc80000000008 */
[----:B------:R-:W-:-:S04]  /*0590*/  FFMA R7, R0, R10, RZ ;  /* 0x0000000a00077223 */ /* 0x000fc800000000ff */
[----:B------:R-:W-:-:S04]  /*05a0*/  FFMA R8, R11, R7, R0 ;  /* 0x000000070b087223 */ /* 0x000fc80000000000 */
[----:B------:R-:W-:-:S04]  /*05b0*/  FFMA R7, R10, R8, R7 ;  /* 0x000000080a077223 */ /* 0x000fc80000000007 */
[----:B------:R-:W-:-:S04]  /*05c0*/  FFMA R8, R11, R7, R0 ;  /* 0x000000070b087223 */ /* 0x000fc80000000000 */
[----:B------:R-:W-:-:S05]  /*05d0*/  FFMA R0, R10, R8, R7 ;  /* 0x000000080a007223 */ /* 0x000fca0000000007 */
[----:B------:R-:W-:-:S04]  /*05e0*/  SHF.R.U32.HI R3, RZ, 0x17, R0 ;  /* 0x00000017ff037819 */ /* 0x000fc80000011600 */
[----:B------:R-:W-:-:S05]  /*05f0*/  LOP3.LUT R3, R3, 0xff, RZ, 0xc0, !PT ;  /* 0x000000ff03037812 */ /* 0x000fca00078ec0ff */
[----:B------:R-:W-:-:S04]  /*0600*/  IMAD.IADD R9, R3, 0x1, R6 ;  /* 0x0000000103097824 */ /* 0x000fc800078e0206 */
[----:B------:R-:W-:-:S05]  /*0610*/  VIADD R3, R9, 0xffffffff ;  /* 0xffffffff09037836 */ /* 0x000fca0000000000 */
[----:B------:R-:W-:-:S13]  /*0620*/  ISETP.GE.U32.AND P0, PT, R3, 0xfe, PT ;  /* 0x000000fe0300780c */ /* 0x000fda0003f06070 */
[----:B------:R-:W-:Y:S05]  /*0630*/  @!P0 BRA `(.L_x_9) ;  /* 0x0000000000808947 */ /* 0x000fea0003800000 */
[----:B------:R-:W-:-:S13]  /*0640*/  ISETP.GT.AND P0, PT, R9, 0xfe, PT ;  /* 0x000000fe0900780c */ /* 0x000fda0003f04270 */
[----:B------:R-:W-:Y:S05]  /*0650*/  @P0 BRA `(.L_x_10) ;  /* 0x00000000006c0947 */ /* 0x000fea0003800000 */
[----:B------:R-:W-:-:S13]  /*0660*/  ISETP.GE.AND P0, PT, R9, 0x1, PT ;  /* 0x000000010900780c */ /* 0x000fda0003f06270 */
[----:B------:R-:W-:Y:S05]  /*0670*/  @P0 BRA `(.L_x_11) ;  /* 0x0000000000740947 */ /* 0x000fea0003800000 */
[----:B------:R-:W-:Y:S02]  /*0680*/  ISETP.GE.AND P0, PT, R9, -0x18, PT ;  /* 0xffffffe80900780c */ /* 0x000fe40003f06270 */
[----:B------:R-:W-:-:S11]  /*0690*/  LOP3.LUT R0, R0, 0x80000000, RZ, 0xc0, !PT ;  /* 0x8000000000007812 */ /* 0x000fd600078ec0ff */
[----:B------:R-:W-:Y:S05]  /*06a0*/  @!P0 BRA `(.L_x_11) ;  /* 0x0000000000688947 */ /* 0x000fea0003800000 */
[CCC-:B------:R-:W-:Y:S01]  /*06b0*/  FFMA.RZ R3, R10.reuse, R8.reuse, R7.reuse ;  /* 0x000000080a037223 */ /* 0x1c0fe2000000c007 */
[CCC-:B------:R-:W-:Y:S01]  /*06c0*/  FFMA.RM R6, R10.reuse, R8.reuse, R7.reuse ;  /* 0x000000080a067223 */ /* 0x1c0fe20000004007 */
[C---:B------:R-:W-:Y:S02]  /*06d0*/  ISETP.NE.AND P2, PT, R9.reuse, RZ, PT ;  /* 0x000000ff0900720c */ /* 0x040fe40003f45270 */
[----:B------:R-:W-:Y:S02]  /*06e0*/  ISETP.NE.AND P1, PT, R9, RZ, PT ;  /* 0x000000ff0900720c */ /* 0x000fe40003f25270 */
[----:B------:R-:W-:Y:S01]  /*06f0*/  LOP3.LUT R5, R3, 0x7fffff, RZ, 0xc0, !PT ;  /* 0x007fffff03057812 */ /* 0x000fe200078ec0ff */
[----:B------:R-:W-:Y:S01]  /*0700*/  FFMA.RP R3, R10, R8, R7 ;  /* 0x000000080a037223 */ /* 0x000fe20000008007 */
[C---:B------:R-:W-:Y:S01]  /*0710*/  VIADD R8, R9.reuse, 0x20 ;  /* 0x0000002009087836 */ /* 0x040fe20000000000 */
[----:B------:R-:W-:Y:S02]  /*0720*/  IADD3 R7, PT, PT, -R9, RZ, RZ ;  /* 0x000000ff09077210 */ /* 0x000fe40007ffe1ff */
[----:B------:R-:W-:-:S02]  /*0730*/  LOP3.LUT R5, R5, 0x800000, RZ, 0xfc, !PT ;  /* 0x0080000005057812 */ /* 0x000fc400078efcff */
[----:B------:R-:W-:Y:S02]  /*0740*/  FSETP.NEU.FTZ.AND P0, PT, R3, R6, PT ;  /* 0x000000060300720b */ /* 0x000fe40003f1d000 */
[----:B------:R-:W-:Y:S02]  /*0750*/  SHF.L.U32 R8, R5, R8, RZ ;  /* 0x0000000805087219 */ /* 0x000fe400000006ff */
[----:B------:R-:W-:Y:S02]  /*0760*/  SEL R6, R7, RZ, P2 ;  /* 0x000000ff07067207 */ /* 0x000fe40001000000 */
[----:B------:R-:W-:Y:S02]  /*0770*/  ISETP.NE.AND P1, PT, R8, RZ, P1 ;  /* 0x000000ff0800720c */ /* 0x000fe40000f25270 */
[----:B------:R-:W-:Y:S02]  /*0780*/  SHF.R.U32.HI R6, RZ, R6, R5 ;  /* 0x00000006ff067219 */ /* 0x000fe40000011605 */
[----:B------:R-:W-:-:S02]  /*0790*/  PLOP3.LUT P0, PT, P0, P1, PT, 0xf8, 0x8f ;  /* 0x00000000008f781c */ /* 0x000fc40000703f70 */
[----:B------:R-:W-:Y:S02]  /*07a0*/  SHF.R.U32.HI R8, RZ, 0x1, R6 ;  /* 0x00000001ff087819 */ /* 0x000fe40000011606 */
[----:B------:R-:W-:-:S04]  /*07b0*/  SEL R3, RZ, 0x1, !P0 ;  /* 0x00000001ff037807 */ /* 0x000fc80004000000 */
[----:B------:R-:W-:-:S04]  /*07c0*/  LOP3.LUT R3, R3, 0x1, R8, 0xf8, !PT ;  /* 0x0000000103037812 */ /* 0x000fc800078ef808 */
[----:B------:R-:W-:-:S05]  /*07d0*/  LOP3.LUT R3, R3, R6, RZ, 0xc0, !PT ;  /* 0x0000000603037212 */ /* 0x000fca00078ec0ff */
[----:B------:R-:W-:-:S05]  /*07e0*/  IMAD.IADD R3, R8, 0x1, R3 ;  /* 0x0000000108037824 */ /* 0x000fca00078e0203 */
[----:B------:R-:W-:Y:S01]  /*07f0*/  LOP3.LUT R0, R3, R0, RZ, 0xfc, !PT ;  /* 0x0000000003007212 */ /* 0x000fe200078efcff */
[----:B------:R-:W-:Y:S06]  /*0800*/  BRA `(.L_x_11) ;  /* 0x0000000000107947 */ /* 0x000fec0003800000 */
.L_x_10:
[----:B------:R-:W-:-:S04]  /*0810*/  LOP3.LUT R0, R0, 0x80000000, RZ, 0xc0, !PT ;  /* 0x8000000000007812 */ /* 0x000fc800078ec0ff */
[----:B------:R-:W-:Y:S01]  /*0820*/  LOP3.LUT R0, R0, 0x7f800000, RZ, 0xfc, !PT ;  /* 0x7f80000000007812 */ /* 0x000fe200078efcff */
[----:B------:R-:W-:Y:S06]  /*0830*/  BRA `(.L_x_11) ;  /* 0x0000000000047947 */ /* 0x000fec0003800000 */
.L_x_9:
[----:B------:R-:W-:-:S07]  /*0840*/  IMAD R0, R6, 0x800000, R0 ;  /* 0x0080000006007824 */ /* 0x000fce00078e0200 */
.L_x_11:
[----:B------:R-:W-:Y:S05]  /*0850*/  BSYNC.RECONVERGENT B2 ;  /* 0x0000000000027941 */ /* 0x000fea0003800200 */
.L_x_8:
[----:B------:R-:W-:Y:S05]  /*0860*/  BRA `(.L_x_12) ;  /* 0x0000000000207947 */ /* 0x000fea0003800000 */
.L_x_7:
[----:B------:R-:W-:-:S04]  /*0870*/  LOP3.LUT R0, R8, 0x80000000, R7, 0x48, !PT ;  /* 0x8000000008007812 */ /* 0x000fc800078e4807 */
[----:B------:R-:W-:Y:S01]  /*0880*/  LOP3.LUT R0, R0, 0x7f800000, RZ, 0xfc, !PT ;  /* 0x7f80000000007812 */ /* 0x000fe200078efcff */
[----:B------:R-:W-:Y:S06]  /*0890*/  BRA `(.L_x_12) ;  /* 0x0000000000147947 */ /* 0x000fec0003800000 */
.L_x_6:
[----:B------:R-:W-:Y:S01]  /*08a0*/  LOP3.LUT R0, R8, 0x80000000, R7, 0x48, !PT ;  /* 0x8000000008007812 */ /* 0x000fe200078e4807 */
[----:B------:R-:W-:Y:S06]  /*08b0*/  BRA `(.L_x_12) ;  /* 0x00000000000c7947 */ /* 0x000fec0003800000 */
.L_x_5:
[----:B------:R-:W0:Y:S01]  /*08c0*/  MUFU.RSQ R0, -QNAN ;  /* 0xffc0000000007908 */ /* 0x000e220000001400 */
[----:B------:R-:W-:Y:S05]  /*08d0*/  BRA `(.L_x_12) ;  /* 0x0000000000047947 */ /* 0x000fea0003800000 */
.L_x_4:
[----:B------:R-:W-:-:S07]  /*08e0*/  FADD.FTZ R0, R0, R3 ;  /* 0x0000000300007221 */ /* 0x000fce0000010000 */
.L_x_12:
[----:B------:R-:W-:Y:S05]  /*08f0*/  BSYNC.RECONVERGENT B1 ;  /* 0x0000000000017941 */ /* 0x000fea0003800200 */
.L_x_2:
[----:B------:R-:W-:-:S04]  /*0900*/  IMAD.MOV.U32 R5, RZ, RZ, 0x0 ;  /* 0x00000000ff057424 */ /* 0x000fc800078e00ff */
[----:B0-----:R-:W-:Y:S05]  /*0910*/  RET.REL.NODEC R4 `(_Z13SWiGLU_kernelPKfPfi) ;  /* 0xfffffff404b87950 */ /* 0x001fea0003c3ffff */
.L_x_13:
[----:B------:R-:W-:-:S00]  /*0920*/  BRA `(.L_x_13) ;  /* 0xfffffffc00fc7947 */ /* 0x000fc0000383ffff */
[----:B------:R-:W-:-:S00]  /*0930*/  NOP ;  /* 0x0000000000007918 */ /* 0x000fc00000000000 */
        /* <DEDUP_REMOVED lines=12> */
.L_x_14:


//--------------------- .nv.shared.reserved.0     --------------------------
	.section	.nv.shared.reserved.0,"aw",@nobits
	.weak		__nv_reservedSMEM_offset_0_alias
	.size		__nv_reservedSMEM_offset_0_alias, 0, 64
	.other		__nv_reservedSMEM_offset_0_alias,@"STO_CUDA_RESERVED_SHARED STV_DEFAULT"
__nv_reservedSMEM_offset_0_alias:
	.zero		0
	.zero		64


//--------------------- .nv.constant0._Z13SWiGLU_kernelPKfPfi --------------------------
	.section	.nv.constant0._Z13SWiGLU_kernelPKfPfi,"a",@progbits
	.sectionflags	@""
	.align	4
.nv.constant0._Z13SWiGLU_kernelPKfPfi:
	.zero		916


//--------------------- SYMBOLS --------------------------

	.type		.nv.reservedSmem.offset0,@object
	.size		.nv.reservedSmem.offset0,0x4
